	.headerflags	@"EF_CUDA_TEXMODE_UNIFIED EF_CUDA_64BIT_ADDRESS EF_CUDA_ACCELERATORS EF_CUDA_SM90 EF_CUDA_VIRTUAL_SM(EF_CUDA_SM90)"
	.elftype	@"ET_EXEC"


//--------------------- .nv.info                  --------------------------
	.section	.nv.info,"",@"SHT_CUDA_INFO"
	.align	4


	//----- nvinfo : EIATTR_REGCOUNT
	.align		4
        /*0000*/ 	.byte	0x04, 0x2f
        /*0002*/ 	.short	(.L_1 - .L_0)
	.align		4
.L_0:
        /*0004*/ 	.word	index@(triton_poi_fused_convolution_leaky_relu_51)
        /*0008*/ 	.word	0x0000000e


	//----- nvinfo : EIATTR_MIN_STACK_SIZE
	.align		4
.L_1:
        /*000c*/ 	.byte	0x04, 0x12
        /*000e*/ 	.short	(.L_3 - .L_2)
	.align		4
.L_2:
        /*0010*/ 	.word	index@(triton_poi_fused_convolution_leaky_relu_51)
        /*0014*/ 	.word	0x00000000


	//----- nvinfo : EIATTR_FRAME_SIZE
	.align		4
.L_3:
        /*0018*/ 	.byte	0x04, 0x11
        /*001a*/ 	.short	(.L_5 - .L_4)
	.align		4
.L_4:
        /*001c*/ 	.word	index@(triton_poi_fused_convolution_leaky_relu_51)
        /*0020*/ 	.word	0x00000000


	//----- nvinfo : EIATTR_MIN_STACK_SIZE
	.align		4
.L_5:
        /*0024*/ 	.byte	0x04, 0x12
        /*0026*/ 	.short	(.L_7 - .L_6)
	.align		4
.L_6:
        /*0028*/ 	.word	index@(triton_poi_fused_convolution_leaky_relu_51)
        /*002c*/ 	.word	0x00000000
.L_7:


//--------------------- .nv.info.triton_poi_fused_convolution_leaky_relu_51 --------------------------
	.section	.nv.info.triton_poi_fused_convolution_leaky_relu_51,"",@"SHT_CUDA_INFO"
	.sectionflags	@""
	.align	4


	//----- nvinfo : EIATTR_CUDA_API_VERSION
	.align		4
        /*0000*/ 	.byte	0x04, 0x37
        /*0002*/ 	.short	(.L_9 - .L_8)
.L_8:
        /*0004*/ 	.word	0x0000007c


	//----- nvinfo : EIATTR_KPARAM_INFO
	.align		4
.L_9:
        /*0008*/ 	.byte	0x04, 0x17
        /*000a*/ 	.short	(.L_11 - .L_10)
.L_10:
        /*000c*/ 	.word	0x00000000
        /*0010*/ 	.short	0x0003
        /*0012*/ 	.short	0x0018
        /*0014*/ 	.byte	0x00, 0xf0, 0x11, 0x00


	//----- nvinfo : EIATTR_KPARAM_INFO
	.align		4
.L_11:
        /*0018*/ 	.byte	0x04, 0x17
        /*001a*/ 	.short	(.L_13 - .L_12)
.L_12:
        /*001c*/ 	.word	0x00000000
        /*0020*/ 	.short	0x0002
        /*0022*/ 	.short	0x0010
        /*0024*/ 	.byte	0x00, 0xf4, 0x21, 0x00


	//----- nvinfo : EIATTR_KPARAM_INFO
	.align		4
.L_13:
        /*0028*/ 	.byte	0x04, 0x17
        /*002a*/ 	.short	(.L_15 - .L_14)
.L_14:
        /*002c*/ 	.word	0x00000000
        /*0030*/ 	.short	0x0001
        /*0032*/ 	.short	0x0008
        /*0034*/ 	.byte	0x00, 0xf4, 0x21, 0x00


	//----- nvinfo : EIATTR_KPARAM_INFO
	.align		4
.L_15:
        /*0038*/ 	.byte	0x04, 0x17
        /*003a*/ 	.short	(.L_17 - .L_16)
.L_16:
        /*003c*/ 	.word	0x00000000
        /*0040*/ 	.short	0x0000
        /*0042*/ 	.short	0x0000
        /*0044*/ 	.byte	0x00, 0xf4, 0x21, 0x00


	//----- nvinfo : EIATTR_SPARSE_MMA_MASK
	.align		4
.L_17:
        /*0048*/ 	.byte	0x03, 0x50
        /*004a*/ 	.short	0x0000


	//----- nvinfo : EIATTR_MAXREG_COUNT
	.align		4
        /*004c*/ 	.byte	0x03, 0x1b
        /*004e*/ 	.short	0x00ff


	//----- nvinfo : EIATTR_EXIT_INSTR_OFFSETS
	.align		4
        /*0050*/ 	.byte	0x04, 0x1c
        /*0052*/ 	.short	(.L_19 - .L_18)


	//   ....[0]....
.L_18:
        /*0054*/ 	.word	0x00000220


	//   ....[1]....
        /*0058*/ 	.word	0x00000240


	//----- nvinfo : EIATTR_REQNTID
	.align		4
.L_19:
        /*005c*/ 	.byte	0x04, 0x10
        /*005e*/ 	.short	(.L_21 - .L_20)
.L_20:
        /*0060*/ 	.word	0x00000080
        /*0064*/ 	.word	0x00000001
        /*0068*/ 	.word	0x00000001


	//----- nvinfo : EIATTR_CBANK_PARAM_SIZE
	.align		4
.L_21:
        /*006c*/ 	.byte	0x03, 0x19
        /*006e*/ 	.short	0x001c


	//----- nvinfo : EIATTR_PARAM_CBANK
	.align		4
        /*0070*/ 	.byte	0x04, 0x0a
        /*0072*/ 	.short	(.L_23 - .L_22)
	.align		4
.L_22:
        /*0074*/ 	.word	index@(.nv.constant0.triton_poi_fused_convolution_leaky_relu_51)
        /*0078*/ 	.short	0x0210
        /*007a*/ 	.short	0x001c


	//----- nvinfo : EIATTR_SW_WAR
	.align		4
.L_23:
        /*007c*/ 	.byte	0x04, 0x36
        /*007e*/ 	.short	(.L_25 - .L_24)
.L_24:
        /*0080*/ 	.word	0x00000008
.L_25:


//--------------------- .nv.callgraph             --------------------------
	.section	.nv.callgraph,"",@"SHT_CUDA_CALLGRAPH"
	.align	4
	.sectionentsize	8
	.align		4
        /*0000*/ 	.word	0x00000000
	.align		4
        /*0004*/ 	.word	0xffffffff
	.align		4
        /*0008*/ 	.word	0x00000000
	.align		4
        /*000c*/ 	.word	0xfffffffe
	.align		4
        /*0010*/ 	.word	0x00000000
	.align		4
        /*0014*/ 	.word	0xfffffffd
	.align		4
        /*0018*/ 	.word	0x00000000
	.align		4
        /*001c*/ 	.word	0xfffffffc


//--------------------- .text.triton_poi_fused_convolution_leaky_relu_51 --------------------------
	.section	.text.triton_poi_fused_convolution_leaky_relu_51,"ax",@progbits
	.align	128
        .global         triton_poi_fused_convolution_leaky_relu_51
        .type           triton_poi_fused_convolution_leaky_relu_51,@function
        .size           triton_poi_fused_convolution_leaky_relu_51,(.L_x_1 - triton_poi_fused_convolution_leaky_relu_51)
        .other          triton_poi_fused_convolution_leaky_relu_51,@"STO_CUDA_ENTRY STV_DEFAULT"
triton_poi_fused_convolution_leaky_relu_51:
.text.triton_poi_fused_convolution_leaky_relu_51:
[----:B------:R-:W0:Y:S02]  /*0000*/  LDC R1, c[0x0][0x28] ;  /* 0x00000a00ff017b82 */ /* 0x000e240000000800 */
[----:B------:R-:W1:Y:S01]  /*0010*/  S2R R2, SR_TID.X ;  /* 0x0000000000027919 */ /* 0x000e620000002100 */
[----:B------:R-:W2:Y:S01]  /*0020*/  LDC.64 R6, c[0x0][0x220] ;  /* 0x00008800ff067b82 */ /* 0x000ea20000000a00 */
[----:B------:R-:W-:Y:S01]  /*0030*/  ULDC.64 UR4, c[0x0][0x208] ;  /* 0x0000820000047ab9 */ /* 0x000fe20000000a00 */
[----:B------:R-:W3:Y:S06]  /*0040*/  S2R R3, SR_CTAID.X ;  /* 0x0000000000037919 */ /* 0x000eec0000002500 */
[----:B------:R-:W4:Y:S01]  /*0050*/  LDC.64 R8, c[0x0][0x218] ;  /* 0x00008600ff087b82 */ /* 0x000f220000000a00 */
[----:B-1----:R-:W-:-:S05]  /*0060*/  LOP3.LUT R2, R2, 0x7f, RZ, 0xc0, !PT ;  /* 0x0000007f02027812 */ /* 0x002fca00078ec0ff */
[----:B---3--:R-:W-:Y:S02]  /*0070*/  IMAD R3, R3, 0x80, R2 ;  /* 0x0000008003037824 */ /* 0x008fe400078e0202 */
[----:B------:R-:W-:-:S03]  /*0080*/  IMAD.MOV.U32 R2, RZ, RZ, RZ ;  /* 0x000000ffff027224 */ /* 0x000fc600078e00ff */
[C---:B------:R-:W-:Y:S01]  /*0090*/  ISETP.GE.AND P2, PT, R3.reuse, 0x2e00, PT ;  /* 0x00002e000300780c */ /* 0x040fe20003f46270 */
[----:B------:R-:W-:-:S05]  /*00a0*/  IMAD.HI R0, R3, -0x4de9bd37, R2 ;  /* 0xb21642c903007827 */ /* 0x000fca00078e0202 */
[----:B------:R-:W-:-:S04]  /*00b0*/  SHF.R.U32.HI R5, RZ, 0x1f, R0 ;  /* 0x0000001fff057819 */ /* 0x000fc80000011600 */
[----:B------:R-:W-:Y:S02]  /*00c0*/  LEA.HI.SX32 R0, R0, R5, 0x1c ;  /* 0x0000000500007211 */ /* 0x000fe400078fe2ff */
[----:B------:R-:W1:Y:S02]  /*00d0*/  LDC.64 R4, c[0x0][0x210] ;  /* 0x00008400ff047b82 */ /* 0x000e640000000a00 */
[----:B------:R-:W-:-:S04]  /*00e0*/  SHF.R.S32.HI R11, RZ, 0x1f, R0 ;  /* 0x0000001fff0b7819 */ /* 0x000fc80000011400 */
[----:B------:R-:W-:-:S04]  /*00f0*/  LEA.HI R11, R11, R0, RZ, 0x7 ;  /* 0x000000000b0b7211 */ /* 0x000fc800078f38ff */
[----:B------:R-:W-:-:S04]  /*0100*/  LOP3.LUT R11, R11, 0xffffff80, RZ, 0xc0, !PT ;  /* 0xffffff800b0b7812 */ /* 0x000fc800078ec0ff */
[----:B------:R-:W-:Y:S01]  /*0110*/  IADD3 R11, R0, -R11, RZ ;  /* 0x8000000b000b7210 */ /* 0x000fe20007ffe0ff */
[----:B------:R-:W-:-:S04]  /*0120*/  HFMA2.MMA R0, -RZ, RZ, 0, 0 ;  /* 0x00000000ff007435 */ /* 0x000fc800000001ff */
[----:B--2---:R-:W-:-:S04]  /*0130*/  IMAD.WIDE R6, R11, 0x4, R6 ;  /* 0x000000040b067825 */ /* 0x004fc800078e0206 */
[----:B------:R-:W-:Y:S02]  /*0140*/  IMAD.MOV.U32 R11, RZ, RZ, RZ ;  /* 0x000000ffff0b7224 */ /* 0x000fe400078e00ff */
[----:B-1----:R-:W-:-:S04]  /*0150*/  IMAD.WIDE R4, R3, 0x4, R4 ;  /* 0x0000000403047825 */ /* 0x002fc800078e0204 */
[----:B------:R-:W2:Y:S01]  /*0160*/  @!P2 LDG.E.EL R11, desc[UR4][R6.64] ;  /* 0x00000004060ba981 */ /* 0x000ea2000c2e1900 */
[----:B----4-:R-:W-:Y:S01]  /*0170*/  IMAD.WIDE R2, R3, 0x4, R8 ;  /* 0x0000000403027825 */ /* 0x010fe200078e0208 */
[----:B------:R-:W-:Y:S02]  /*0180*/  MOV R8, RZ ;  /* 0x000000ff00087202 */ /* 0x000fe40000000f00 */
[----:B------:R-:W2:Y:S04]  /*0190*/  @!P2 LDG.E R0, desc[UR4][R4.64] ;  /* 0x000000040400a981 */ /* 0x000ea8000c1e1900 */
[----:B------:R-:W3:Y:S01]  /*01a0*/  @!P2 LDG.E R8, desc[UR4][R2.64] ;  /* 0x000000040208a981 */ /* 0x000ee2000c1e1900 */
[----:B--2---:R-:W-:Y:S01]  /*01b0*/  FSETP.GT.AND P0, PT, R0, -R11, PT ;  /* 0x8000000b0000720b */ /* 0x004fe20003f04000 */
[C---:B------:R-:W-:Y:S01]  /*01c0*/  FADD R9, R11.reuse, R0 ;  /* 0x000000000b097221 */ /* 0x040fe20000000000 */
[----:B---3--:R-:W-:Y:S01]  /*01d0*/  FSETP.GT.AND P1, PT, R11, -R8, PT ;  /* 0x800000080b00720b */ /* 0x008fe20003f24000 */
[----:B------:R-:W-:-:S10]  /*01e0*/  FADD R11, R8, R11 ;  /* 0x0000000b080b7221 */ /* 0x000fd40000000000 */
[----:B------:R-:W-:Y:S02]  /*01f0*/  @!P0 FMUL R9, R9, 0.10000000149011611938 ;  /* 0x3dcccccd09098820 */ /* 0x000fe40000400000 */
[----:B------:R-:W-:-:S03]  /*0200*/  @!P1 FMUL R11, R11, 0.10000000149011611938 ;  /* 0x3dcccccd0b0b9820 */ /* 0x000fc60000400000 */
[----:B------:R1:W-:Y:S01]  /*0210*/  @!P2 STG.E desc[UR4][R4.64], R9 ;  /* 0x000000090400a986 */ /* 0x0003e2000c101904 */
[----:B------:R-:W-:Y:S05]  /*0220*/  @P2 EXIT ;  /* 0x000000000000294d */ /* 0x000fea0003800000 */
[----:B------:R-:W-:Y:S01]  /*0230*/  STG.E desc[UR4][R2.64], R11 ;  /* 0x0000000b02007986 */ /* 0x000fe2000c101904 */
[----:B------:R-:W-:Y:S05]  /*0240*/  EXIT ;  /* 0x000000000000794d */ /* 0x000fea0003800000 */
.L_x_0:
[----:B------:R-:W-:-:S00]  /*0250*/  BRA `(.L_x_0) ;  /* 0xfffffffc00fc7947 */ /* 0x000fc0000383ffff */
[----:B------:R-:W-:-:S00]  /*0260*/  NOP ;  /* 0x0000000000007918 */ /* 0x000fc00000000000 */
        /* <DEDUP_REMOVED lines=9> */
.L_x_1:


//--------------------- .nv.constant0.triton_poi_fused_convolution_leaky_relu_51 --------------------------
	.section	.nv.constant0.triton_poi_fused_convolution_leaky_relu_51,"a",@progbits
	.sectionflags	@""
	.align	4
.nv.constant0.triton_poi_fused_convolution_leaky_relu_51:
	.zero		556
